//
// Generated by NVIDIA NVVM Compiler
//
// Compiler Build ID: CL-36424714
// Cuda compilation tools, release 13.0, V13.0.88
// Based on NVVM 20.0.0
//

.version 9.0
.target sm_100
.address_size 64

	// .globl	_Z14benchmark_funcPfi

.visible .entry _Z14benchmark_funcPfi(
	.param .u64 .ptr .align 1 _Z14benchmark_funcPfi_param_0,
	.param .u32 _Z14benchmark_funcPfi_param_1
)
{
	.reg .pred 	%p<43>;
	.reg .b32 	%r<50>;
	.reg .b32 	%f<189>;
	.reg .b64 	%rd<54>;

	ld.param.u64 	%rd9, [_Z14benchmark_funcPfi_param_0];
	ld.param.u32 	%r26, [_Z14benchmark_funcPfi_param_1];
	cvta.to.global.u64 	%rd1, %rd9;
	mov.u32 	%r1, %ntid.x;
	mov.u32 	%r27, %ctaid.x;
	shl.b32 	%r28, %r1, 3;
	mov.u32 	%r29, %tid.x;
	mad.lo.s32 	%r2, %r28, %r27, %r29;
	mov.u32 	%r30, %nctaid.x;
	mul.lo.s32 	%r3, %r28, %r30;
	setp.lt.s32 	%p1, %r26, 1;
	@%p1 bra 	$L__BB0_59;
	and.b32  	%r4, %r26, 3;
	and.b32  	%r5, %r26, 2147483644;
	neg.s32 	%r6, %r5;
	mov.b32 	%r41, 0;
$L__BB0_2:
	setp.lt.u32 	%p2, %r26, 4;
	mad.lo.s32 	%r33, %r41, %r3, %r2;
	mul.wide.s32 	%rd45, %r33, 4;
	add.s64 	%rd2, %rd1, %rd45;
	ld.global.f32 	%f188, [%rd2];
	@%p2 bra 	$L__BB0_5;
	mov.u32 	%r42, %r6;
$L__BB0_4:
	fma.rn.f32 	%f122, %f188, %f188, 0f3DCCCCCD;
	fma.rn.f32 	%f123, %f122, %f122, 0f3DCCCCCD;
	fma.rn.f32 	%f124, %f123, %f123, 0f3DCCCCCD;
	fma.rn.f32 	%f188, %f124, %f124, 0f3DCCCCCD;
	add.s32 	%r42, %r42, 4;
	setp.eq.s32 	%p3, %r42, 0;
	@%p3 bra 	$L__BB0_5;
	bra.uni 	$L__BB0_4;
$L__BB0_5:
	setp.eq.s32 	%p4, %r4, 0;
	@%p4 bra 	$L__BB0_9;
	setp.eq.s32 	%p5, %r4, 1;
	fma.rn.f32 	%f188, %f188, %f188, 0f3DCCCCCD;
	@%p5 bra 	$L__BB0_9;
	setp.eq.s32 	%p6, %r4, 2;
	fma.rn.f32 	%f188, %f188, %f188, 0f3DCCCCCD;
	@%p6 bra 	$L__BB0_9;
	fma.rn.f32 	%f188, %f188, %f188, 0f3DCCCCCD;
$L__BB0_9:
	setp.lt.u32 	%p7, %r26, 4;
	shl.b32 	%r25, %r1, 2;
	cvt.u64.u32 	%rd46, %r25;
	add.s64 	%rd8, %rd2, %rd46;
	ld.global.f32 	%f161, [%rd8];
	@%p7 bra 	$L__BB0_12;
	mov.b32 	%r43, 0;
$L__BB0_11:
	fma.rn.f32 	%f126, %f161, %f161, 0f3DCCCCCD;
	fma.rn.f32 	%f127, %f126, %f126, 0f3DCCCCCD;
	fma.rn.f32 	%f128, %f127, %f127, 0f3DCCCCCD;
	fma.rn.f32 	%f161, %f128, %f128, 0f3DCCCCCD;
	add.s32 	%r43, %r43, 4;
	setp.ne.s32 	%p8, %r43, %r5;
	@%p8 bra 	$L__BB0_11;
$L__BB0_12:
	setp.eq.s32 	%p9, %r4, 0;
	@%p9 bra 	$L__BB0_16;
	setp.eq.s32 	%p10, %r4, 1;
	fma.rn.f32 	%f161, %f161, %f161, 0f3DCCCCCD;
	@%p10 bra 	$L__BB0_16;
	setp.eq.s32 	%p11, %r4, 2;
	fma.rn.f32 	%f161, %f161, %f161, 0f3DCCCCCD;
	@%p11 bra 	$L__BB0_16;
	fma.rn.f32 	%f161, %f161, %f161, 0f3DCCCCCD;
$L__BB0_16:
	setp.lt.u32 	%p12, %r26, 4;
	add.s64 	%rd3, %rd8, %rd46;
	ld.global.f32 	%f165, [%rd3];
	@%p12 bra 	$L__BB0_19;
	mov.b32 	%r44, 0;
$L__BB0_18:
	fma.rn.f32 	%f130, %f165, %f165, 0f3DCCCCCD;
	fma.rn.f32 	%f131, %f130, %f130, 0f3DCCCCCD;
	fma.rn.f32 	%f132, %f131, %f131, 0f3DCCCCCD;
	fma.rn.f32 	%f165, %f132, %f132, 0f3DCCCCCD;
	add.s32 	%r44, %r44, 4;
	setp.ne.s32 	%p13, %r44, %r5;
	@%p13 bra 	$L__BB0_18;
$L__BB0_19:
	setp.eq.s32 	%p14, %r4, 0;
	@%p14 bra 	$L__BB0_23;
	setp.eq.s32 	%p15, %r4, 1;
	fma.rn.f32 	%f165, %f165, %f165, 0f3DCCCCCD;
	@%p15 bra 	$L__BB0_23;
	setp.eq.s32 	%p16, %r4, 2;
	fma.rn.f32 	%f165, %f165, %f165, 0f3DCCCCCD;
	@%p16 bra 	$L__BB0_23;
	fma.rn.f32 	%f165, %f165, %f165, 0f3DCCCCCD;
$L__BB0_23:
	setp.lt.u32 	%p17, %r26, 4;
	add.s64 	%rd4, %rd3, %rd46;
	ld.global.f32 	%f169, [%rd4];
	@%p17 bra 	$L__BB0_26;
	mov.b32 	%r45, 0;
$L__BB0_25:
	fma.rn.f32 	%f134, %f169, %f169, 0f3DCCCCCD;
	fma.rn.f32 	%f135, %f134, %f134, 0f3DCCCCCD;
	fma.rn.f32 	%f136, %f135, %f135, 0f3DCCCCCD;
	fma.rn.f32 	%f169, %f136, %f136, 0f3DCCCCCD;
	add.s32 	%r45, %r45, 4;
	setp.ne.s32 	%p18, %r45, %r5;
	@%p18 bra 	$L__BB0_25;
$L__BB0_26:
	setp.eq.s32 	%p19, %r4, 0;
	@%p19 bra 	$L__BB0_30;
	setp.eq.s32 	%p20, %r4, 1;
	fma.rn.f32 	%f169, %f169, %f169, 0f3DCCCCCD;
	@%p20 bra 	$L__BB0_30;
	setp.eq.s32 	%p21, %r4, 2;
	fma.rn.f32 	%f169, %f169, %f169, 0f3DCCCCCD;
	@%p21 bra 	$L__BB0_30;
	fma.rn.f32 	%f169, %f169, %f169, 0f3DCCCCCD;
$L__BB0_30:
	setp.lt.u32 	%p22, %r26, 4;
	add.s64 	%rd5, %rd4, %rd46;
	ld.global.f32 	%f173, [%rd5];
	@%p22 bra 	$L__BB0_33;
	mov.b32 	%r46, 0;
$L__BB0_32:
	fma.rn.f32 	%f138, %f173, %f173, 0f3DCCCCCD;
	fma.rn.f32 	%f139, %f138, %f138, 0f3DCCCCCD;
	fma.rn.f32 	%f140, %f139, %f139, 0f3DCCCCCD;
	fma.rn.f32 	%f173, %f140, %f140, 0f3DCCCCCD;
	add.s32 	%r46, %r46, 4;
	setp.ne.s32 	%p23, %r46, %r5;
	@%p23 bra 	$L__BB0_32;
$L__BB0_33:
	setp.eq.s32 	%p24, %r4, 0;
	@%p24 bra 	$L__BB0_37;
	setp.eq.s32 	%p25, %r4, 1;
	fma.rn.f32 	%f173, %f173, %f173, 0f3DCCCCCD;
	@%p25 bra 	$L__BB0_37;
	setp.eq.s32 	%p26, %r4, 2;
	fma.rn.f32 	%f173, %f173, %f173, 0f3DCCCCCD;
	@%p26 bra 	$L__BB0_37;
	fma.rn.f32 	%f173, %f173, %f173, 0f3DCCCCCD;
$L__BB0_37:
	setp.lt.u32 	%p27, %r26, 4;
	add.s64 	%rd6, %rd5, %rd46;
	ld.global.f32 	%f177, [%rd6];
	@%p27 bra 	$L__BB0_40;
	mov.b32 	%r47, 0;
$L__BB0_39:
	fma.rn.f32 	%f142, %f177, %f177, 0f3DCCCCCD;
	fma.rn.f32 	%f143, %f142, %f142, 0f3DCCCCCD;
	fma.rn.f32 	%f144, %f143, %f143, 0f3DCCCCCD;
	fma.rn.f32 	%f177, %f144, %f144, 0f3DCCCCCD;
	add.s32 	%r47, %r47, 4;
	setp.ne.s32 	%p28, %r47, %r5;
	@%p28 bra 	$L__BB0_39;
$L__BB0_40:
	setp.eq.s32 	%p29, %r4, 0;
	@%p29 bra 	$L__BB0_44;
	setp.eq.s32 	%p30, %r4, 1;
	fma.rn.f32 	%f177, %f177, %f177, 0f3DCCCCCD;
	@%p30 bra 	$L__BB0_44;
	setp.eq.s32 	%p31, %r4, 2;
	fma.rn.f32 	%f177, %f177, %f177, 0f3DCCCCCD;
	@%p31 bra 	$L__BB0_44;
	fma.rn.f32 	%f177, %f177, %f177, 0f3DCCCCCD;
$L__BB0_44:
	setp.lt.u32 	%p32, %r26, 4;
	add.s64 	%rd7, %rd6, %rd46;
	ld.global.f32 	%f181, [%rd7];
	@%p32 bra 	$L__BB0_47;
	mov.b32 	%r48, 0;
$L__BB0_46:
	fma.rn.f32 	%f146, %f181, %f181, 0f3DCCCCCD;
	fma.rn.f32 	%f147, %f146, %f146, 0f3DCCCCCD;
	fma.rn.f32 	%f148, %f147, %f147, 0f3DCCCCCD;
	fma.rn.f32 	%f181, %f148, %f148, 0f3DCCCCCD;
	add.s32 	%r48, %r48, 4;
	setp.ne.s32 	%p33, %r48, %r5;
	@%p33 bra 	$L__BB0_46;
$L__BB0_47:
	setp.eq.s32 	%p34, %r4, 0;
	@%p34 bra 	$L__BB0_51;
	setp.eq.s32 	%p35, %r4, 1;
	fma.rn.f32 	%f181, %f181, %f181, 0f3DCCCCCD;
	@%p35 bra 	$L__BB0_51;
	setp.eq.s32 	%p36, %r4, 2;
	fma.rn.f32 	%f181, %f181, %f181, 0f3DCCCCCD;
	@%p36 bra 	$L__BB0_51;
	fma.rn.f32 	%f181, %f181, %f181, 0f3DCCCCCD;
$L__BB0_51:
	setp.lt.u32 	%p37, %r26, 4;
	add.s64 	%rd53, %rd7, %rd46;
	ld.global.f32 	%f185, [%rd53];
	@%p37 bra 	$L__BB0_54;
	mov.b32 	%r49, 0;
$L__BB0_53:
	fma.rn.f32 	%f150, %f185, %f185, 0f3DCCCCCD;
	fma.rn.f32 	%f151, %f150, %f150, 0f3DCCCCCD;
	fma.rn.f32 	%f152, %f151, %f151, 0f3DCCCCCD;
	fma.rn.f32 	%f185, %f152, %f152, 0f3DCCCCCD;
	add.s32 	%r49, %r49, 4;
	setp.ne.s32 	%p38, %r49, %r5;
	@%p38 bra 	$L__BB0_53;
$L__BB0_54:
	setp.eq.s32 	%p39, %r4, 0;
	@%p39 bra 	$L__BB0_58;
	setp.eq.s32 	%p40, %r4, 1;
	fma.rn.f32 	%f185, %f185, %f185, 0f3DCCCCCD;
	@%p40 bra 	$L__BB0_58;
	setp.eq.s32 	%p41, %r4, 2;
	fma.rn.f32 	%f185, %f185, %f185, 0f3DCCCCCD;
	@%p41 bra 	$L__BB0_58;
	fma.rn.f32 	%f185, %f185, %f185, 0f3DCCCCCD;
$L__BB0_58:
	fma.rn.f32 	%f153, %f188, %f161, 0f00000000;
	fma.rn.f32 	%f154, %f165, %f169, %f153;
	fma.rn.f32 	%f155, %f173, %f177, %f154;
	fma.rn.f32 	%f156, %f181, %f185, %f155;
	st.global.f32 	[%rd2], %f156;
	add.s32 	%r41, %r41, 1;
	setp.eq.s32 	%p42, %r41, 4;
	@%p42 bra 	$L__BB0_60;
	bra.uni 	$L__BB0_2;
$L__BB0_59:
	mul.wide.s32 	%rd10, %r2, 4;
	add.s64 	%rd11, %rd1, %rd10;
	ld.global.f32 	%f73, [%rd11];
	shl.b32 	%r31, %r1, 2;
	cvt.u64.u32 	%rd12, %r31;
	add.s64 	%rd13, %rd11, %rd12;
	ld.global.f32 	%f74, [%rd13];
	add.s64 	%rd14, %rd13, %rd12;
	ld.global.f32 	%f75, [%rd14];
	add.s64 	%rd15, %rd14, %rd12;
	ld.global.f32 	%f76, [%rd15];
	add.s64 	%rd16, %rd15, %rd12;
	ld.global.f32 	%f77, [%rd16];
	add.s64 	%rd17, %rd16, %rd12;
	ld.global.f32 	%f78, [%rd17];
	add.s64 	%rd18, %rd17, %rd12;
	ld.global.f32 	%f79, [%rd18];
	add.s64 	%rd19, %rd18, %rd12;
	ld.global.f32 	%f80, [%rd19];
	fma.rn.f32 	%f81, %f73, %f74, 0f00000000;
	fma.rn.f32 	%f82, %f75, %f76, %f81;
	fma.rn.f32 	%f83, %f77, %f78, %f82;
	fma.rn.f32 	%f84, %f79, %f80, %f83;
	st.global.f32 	[%rd11], %f84;
	mul.wide.s32 	%rd20, %r3, 4;
	add.s64 	%rd21, %rd11, %rd20;
	ld.global.f32 	%f85, [%rd21];
	add.s64 	%rd22, %rd21, %rd12;
	ld.global.f32 	%f86, [%rd22];
	add.s64 	%rd23, %rd22, %rd12;
	ld.global.f32 	%f87, [%rd23];
	add.s64 	%rd24, %rd23, %rd12;
	ld.global.f32 	%f88, [%rd24];
	add.s64 	%rd25, %rd24, %rd12;
	ld.global.f32 	%f89, [%rd25];
	add.s64 	%rd26, %rd25, %rd12;
	ld.global.f32 	%f90, [%rd26];
	add.s64 	%rd27, %rd26, %rd12;
	ld.global.f32 	%f91, [%rd27];
	add.s64 	%rd28, %rd27, %rd12;
	ld.global.f32 	%f92, [%rd28];
	fma.rn.f32 	%f93, %f85, %f86, 0f00000000;
	fma.rn.f32 	%f94, %f87, %f88, %f93;
	fma.rn.f32 	%f95, %f89, %f90, %f94;
	fma.rn.f32 	%f96, %f91, %f92, %f95;
	st.global.f32 	[%rd21], %f96;
	add.s64 	%rd29, %rd21, %rd20;
	ld.global.f32 	%f97, [%rd29];
	add.s64 	%rd30, %rd29, %rd12;
	ld.global.f32 	%f98, [%rd30];
	add.s64 	%rd31, %rd30, %rd12;
	ld.global.f32 	%f99, [%rd31];
	add.s64 	%rd32, %rd31, %rd12;
	ld.global.f32 	%f100, [%rd32];
	add.s64 	%rd33, %rd32, %rd12;
	ld.global.f32 	%f101, [%rd33];
	add.s64 	%rd34, %rd33, %rd12;
	ld.global.f32 	%f102, [%rd34];
	add.s64 	%rd35, %rd34, %rd12;
	ld.global.f32 	%f103, [%rd35];
	add.s64 	%rd36, %rd35, %rd12;
	ld.global.f32 	%f104, [%rd36];
	fma.rn.f32 	%f105, %f97, %f98, 0f00000000;
	fma.rn.f32 	%f106, %f99, %f100, %f105;
	fma.rn.f32 	%f107, %f101, %f102, %f106;
	fma.rn.f32 	%f108, %f103, %f104, %f107;
	st.global.f32 	[%rd29], %f108;
	add.s64 	%rd37, %rd29, %rd20;
	ld.global.f32 	%f109, [%rd37];
	add.s64 	%rd38, %rd37, %rd12;
	ld.global.f32 	%f110, [%rd38];
	add.s64 	%rd39, %rd38, %rd12;
	ld.global.f32 	%f111, [%rd39];
	add.s64 	%rd40, %rd39, %rd12;
	ld.global.f32 	%f112, [%rd40];
	add.s64 	%rd41, %rd40, %rd12;
	ld.global.f32 	%f113, [%rd41];
	add.s64 	%rd42, %rd41, %rd12;
	ld.global.f32 	%f114, [%rd42];
	add.s64 	%rd43, %rd42, %rd12;
	ld.global.f32 	%f115, [%rd43];
	add.s64 	%rd44, %rd43, %rd12;
	ld.global.f32 	%f116, [%rd44];
	fma.rn.f32 	%f117, %f109, %f110, 0f00000000;
	fma.rn.f32 	%f118, %f111, %f112, %f117;
	fma.rn.f32 	%f119, %f113, %f114, %f118;
	fma.rn.f32 	%f120, %f115, %f116, %f119;
	st.global.f32 	[%rd37], %f120;
$L__BB0_60:
	ret;

}


// ===== COMPILED SASS (sm_100) =====

	.target	sm_100

	.elftype	@"ET_EXEC"


//--------------------- .note.nv.tkinfo           --------------------------
	.section	.note.nv.tkinfo,"",@"SHT_NOTE"
	.sectionflags	@"SHF_NOTE_NV_TKINFO"
	.tkinfo
        /*0018*/ 	.word	0x00000002
        /*0030*/ 	.string	""
        /*0030*/ 	.string	"ptxas"
        /*0030*/ 	.string	"Cuda compilation tools, release 13.0, V13.0.88"
        /*0030*/ 	.string	"Build cuda_13.0.r13.0/compiler.36424714_0"
        /*0030*/ 	.string	"-arch sm_100 -m 64 "



//--------------------- .note.nv.cuinfo           --------------------------
	.section	.note.nv.cuinfo,"",@"SHT_NOTE"
	.sectionflags	@"SHF_NOTE_NV_CUINFO"
        /*0018*/ 	.short	0x0002
        /*001a*/ 	.short	0x0064
        /*001c*/ 	.short	0x0082
	.zero		2


//--------------------- .nv.info                  --------------------------
	.section	.nv.info,"",@"SHT_CUDA_INFO"
	.align	4


	//----- nvinfo : EIATTR_REGCOUNT
	.align		4
        /*0000*/ 	.byte	0x04, 0x2f
        /*0002*/ 	.short	(.L_1 - .L_0)
	.align		4
.L_0:
        /*0004*/ 	.word	index@(_Z14benchmark_funcPfi)
        /*0008*/ 	.word	0x00000018


	//----- nvinfo : EIATTR_FRAME_SIZE
	.align		4
.L_1:
        /*000c*/ 	.byte	0x04, 0x11
        /*000e*/ 	.short	(.L_3 - .L_2)
	.align		4
.L_2:
        /*0010*/ 	.word	index@(_Z14benchmark_funcPfi)
        /*0014*/ 	.word	0x00000000


	//----- nvinfo : EIATTR_MIN_STACK_SIZE
	.align		4
.L_3:
        /*0018*/ 	.byte	0x04, 0x12
        /*001a*/ 	.short	(.L_5 - .L_4)
	.align		4
.L_4:
        /*001c*/ 	.word	index@(_Z14benchmark_funcPfi)
        /*0020*/ 	.word	0x00000000
.L_5:


//--------------------- .nv.compat                --------------------------
	.section	.nv.compat,"",@"SHT_CUDA_COMPAT_INFO"
	.align	4
        /*0000*/ 	.byte	0x02, 0x09, 0x00, 0x00, 0x02, 0x02, 0x01, 0x00, 0x02, 0x05, 0x05, 0x00, 0x03, 0x07, 0x01, 0x01
        /*0010*/ 	.byte	0x02, 0x03, 0x00, 0x00, 0x02, 0x06, 0x01, 0x00, 0x04, 0x0b, 0x08, 0x00, 0x09, 0x00, 0x00, 0x00
        /*0020*/ 	.byte	0x00, 0x00, 0x00, 0x00


//--------------------- .nv.info._Z14benchmark_funcPfi --------------------------
	.section	.nv.info._Z14benchmark_funcPfi,"",@"SHT_CUDA_INFO"
	.sectionflags	@""
	.align	4


	//----- nvinfo : EIATTR_CUDA_API_VERSION
	.align		4
        /*0000*/ 	.byte	0x04, 0x37
        /*0002*/ 	.short	(.L_7 - .L_6)
.L_6:
        /*0004*/ 	.word	0x00000082


	//----- nvinfo : EIATTR_KPARAM_INFO
	.align		4
.L_7:
        /*0008*/ 	.byte	0x04, 0x17
        /*000a*/ 	.short	(.L_9 - .L_8)
.L_8:
        /*000c*/ 	.word	0x00000000
        /*0010*/ 	.short	0x0001
        /*0012*/ 	.short	0x0008
        /*0014*/ 	.byte	0x00, 0xf0, 0x11, 0x00


	//----- nvinfo : EIATTR_KPARAM_INFO
	.align		4
.L_9:
        /*0018*/ 	.byte	0x04, 0x17
        /*001a*/ 	.short	(.L_11 - .L_10)
.L_10:
        /*001c*/ 	.word	0x00000000
        /*0020*/ 	.short	0x0000
        /*0022*/ 	.short	0x0000
        /*0024*/ 	.byte	0x00, 0xf5, 0x21, 0x00


	//----- nvinfo : EIATTR_SPARSE_MMA_MASK
	.align		4
.L_11:
        /*0028*/ 	.byte	0x03, 0x50
        /*002a*/ 	.short	0x0000


	//----- nvinfo : EIATTR_MAXREG_COUNT
	.align		4
        /*002c*/ 	.byte	0x03, 0x1b
        /*002e*/ 	.short	0x00ff


	//----- nvinfo : EIATTR_MERCURY_ISA_VERSION
	.align		4
        /*0030*/ 	.byte	0x03, 0x5f
        /*0032*/ 	.short	0x0101


	//----- nvinfo : EIATTR_VRC_CTA_INIT_COUNT
	.align		4
        /*0034*/ 	.byte	0x02, 0x4a
	.zero		1
	.zero		1


	//----- nvinfo : EIATTR_EXIT_INSTR_OFFSETS
	.align		4
        /*0038*/ 	.byte	0x04, 0x1c
        /*003a*/ 	.short	(.L_13 - .L_12)


	//   ....[0]....
.L_12:
        /*003c*/ 	.word	0x00001da0


	//   ....[1]....
        /*0040*/ 	.word	0x000024e0


	//----- nvinfo : EIATTR_CBANK_PARAM_SIZE
	.align		4
.L_13:
        /*0044*/ 	.byte	0x03, 0x19
        /*0046*/ 	.short	0x000c


	//----- nvinfo : EIATTR_PARAM_CBANK
	.align		4
        /*0048*/ 	.byte	0x04, 0x0a
        /*004a*/ 	.short	(.L_15 - .L_14)
	.align		4
.L_14:
        /*004c*/ 	.word	index@(.nv.constant0._Z14benchmark_funcPfi)
        /*0050*/ 	.short	0x0380
        /*0052*/ 	.short	0x000c


	//----- nvinfo : EIATTR_SW_WAR
	.align		4
.L_15:
        /*0054*/ 	.byte	0x04, 0x36
        /*0056*/ 	.short	(.L_17 - .L_16)
.L_16:
        /*0058*/ 	.word	0x00000008
.L_17:


//--------------------- .nv.callgraph             --------------------------
	.section	.nv.callgraph,"",@"SHT_CUDA_CALLGRAPH"
	.align	4
	.sectionentsize	8
	.align		4
        /*0000*/ 	.word	0x00000000
	.align		4
        /*0004*/ 	.word	0xffffffff
	.align		4
        /*0008*/ 	.word	0x00000000
	.align		4
        /*000c*/ 	.word	0xfffffffe
	.align		4
        /*0010*/ 	.word	0x00000000
	.align		4
        /*0014*/ 	.word	0xfffffffd
	.align		4
        /*0018*/ 	.word	0x00000000
	.align		4
        /*001c*/ 	.word	0xfffffffc


//--------------------- .text._Z14benchmark_funcPfi --------------------------
	.section	.text._Z14benchmark_funcPfi,"ax",@progbits
	.align	128
        .global         _Z14benchmark_funcPfi
        .type           _Z14benchmark_funcPfi,@function
        .size           _Z14benchmark_funcPfi,(.L_x_48 - _Z14benchmark_funcPfi)
        .other          _Z14benchmark_funcPfi,@"STO_CUDA_ENTRY STV_DEFAULT"
_Z14benchmark_funcPfi:
.text._Z14benchmark_funcPfi:
[----:B------:R-:W-:Y:S08]  /*0000*/  LDC R1, c[0x0][0x37c] ;  /* 0x0000df00ff017b82 */ /* 0x000ff00000000800 */
[----:B------:R-:W0:Y:S01]  /*0010*/  LDC R3, c[0x0][0x388] ;  /* 0x0000e200ff037b82 */ /* 0x000e220000000800 */
[----:B------:R-:W1:Y:S01]  /*0020*/  S2R R7, SR_CTAID.X ;  /* 0x0000000000077919 */ /* 0x000e620000002500 */
[----:B------:R-:W2:Y:S01]  /*0030*/  LDCU UR5, c[0x0][0x360] ;  /* 0x00006c00ff0577ac */ /* 0x000ea20008000800 */
[----:B------:R-:W1:Y:S01]  /*0040*/  S2R R0, SR_TID.X ;  /* 0x0000000000007919 */ /* 0x000e620000002100 */
[----:B------:R-:W3:Y:S04]  /*0050*/  LDCU.64 UR8, c[0x0][0x358] ;  /* 0x00006b00ff0877ac */ /* 0x000ee80008000a00 */
[----:B------:R-:W4:Y:S01]  /*0060*/  LDC R2, c[0x0][0x370] ;  /* 0x0000dc00ff027b82 */ /* 0x000f220000000800 */
[----:B--2---:R-:W-:Y:S01]  /*0070*/  USHF.L.U32 UR4, UR5, 0x3, URZ ;  /* 0x0000000305047899 */ /* 0x004fe200080006ff */
[----:B0-----:R-:W-:-:S05]  /*0080*/  ISETP.GE.AND P0, PT, R3, 0x1, PT ;  /* 0x000000010300780c */ /* 0x001fca0003f06270 */
[----:B----4-:R-:W-:Y:S02]  /*0090*/  IMAD R2, R2, UR4, RZ ;  /* 0x0000000402027c24 */ /* 0x010fe4000f8e02ff */
[----:B-1----:R-:W-:-:S06]  /*00a0*/  IMAD R7, R7, UR4, R0 ;  /* 0x0000000407077c24 */ /* 0x002fcc000f8e0200 */
[----:B---3--:R-:W-:Y:S05]  /*00b0*/  @!P0 BRA `(.L_x_0) ;  /* 0x0000001c00408947 */ /* 0x008fea0003800000 */
[C---:B------:R-:W-:Y:S01]  /*00c0*/  LOP3.LUT R17, R3.reuse, 0x7ffffffc, RZ, 0xc0, !PT ;  /* 0x7ffffffc03117812 */ /* 0x040fe200078ec0ff */
[----:B------:R-:W-:Y:S01]  /*00d0*/  HFMA2 R6, -RZ, RZ, 0, 0 ;  /* 0x00000000ff067431 */ /* 0x000fe200000001ff */
[----:B------:R-:W-:Y:S02]  /*00e0*/  LOP3.LUT R3, R3, 0x3, RZ, 0xc0, !PT ;  /* 0x0000000303037812 */ /* 0x000fe400078ec0ff */
[----:B------:R-:W-:-:S07]  /*00f0*/  IADD3 R10, PT, PT, -R17, RZ, RZ ;  /* 0x000000ff110a7210 */ /* 0x000fce0007ffe1ff */
.L_x_46:
[----:B01----:R-:W0:Y:S01]  /*0100*/  LDC.64 R4, c[0x0][0x380] ;  /* 0x0000e000ff047b82 */ /* 0x003e220000000a00 */
[----:B------:R-:W-:Y:S01]  /*0110*/  IMAD R9, R2, R6, R7 ;  /* 0x0000000602097224 */ /* 0x000fe200078e0207 */
[----:B------:R-:W-:Y:S01]  /*0120*/  USHF.L.U32 UR6, UR5, 0x2, URZ ;  /* 0x0000000205067899 */ /* 0x000fe200080006ff */
[----:B------:R-:W1:Y:S02]  /*0130*/  LDCU UR4, c[0x0][0x388] ;  /* 0x00007100ff0477ac */ /* 0x000e640008000800 */
[----:B0-----:R-:W-:-:S03]  /*0140*/  IMAD.WIDE R4, R9, 0x4, R4 ;  /* 0x0000000409047825 */ /* 0x001fc600078e0204 */
[----:B------:R-:W-:Y:S02]  /*0150*/  IADD3 R8, P0, PT, R4, UR6, RZ ;  /* 0x0000000604087c10 */ /* 0x000fe4000ff1e0ff */
[----:B------:R0:W5:Y:S02]  /*0160*/  LDG.E R11, desc[UR8][R4.64] ;  /* 0x00000008040b7981 */ /* 0x000164000c1e1900 */
[----:B------:R-:W-:-:S05]  /*0170*/  IADD3.X R9, PT, PT, RZ, R5, RZ, P0, !PT ;  /* 0x00000005ff097210 */ /* 0x000fca00007fe4ff */
[----:B------:R0:W5:Y:S01]  /*0180*/  LDG.E R0, desc[UR8][R8.64] ;  /* 0x0000000808007981 */ /* 0x000162000c1e1900 */
[----:B-1----:R-:W-:Y:S01]  /*0190*/  UISETP.GE.U32.AND UP0, UPT, UR4, 0x4, UPT ;  /* 0x000000040400788c */ /* 0x002fe2000bf06070 */
[----:B------:R-:W-:-:S08]  /*01a0*/  ISETP.NE.AND P1, PT, R3, RZ, PT ;  /* 0x000000ff0300720c */ /* 0x000fd00003f25270 */
[----:B0-----:R-:W-:Y:S05]  /*01b0*/  BRA.U !UP0, `(.L_x_1) ;  /* 0x0000000108207547 */ /* 0x001fea000b800000 */
[----:B------:R-:W-:-:S07]  /*01c0*/  MOV R12, R10 ;  /* 0x0000000a000c7202 */ /* 0x000fce0000000f00 */
.L_x_2:
[----:B------:R-:W-:Y:S01]  /*01d0*/  IADD3 R12, PT, PT, R12, 0x4, RZ ;  /* 0x000000040c0c7810 */ /* 0x000fe20007ffe0ff */
[----:B-----5:R-:W-:-:S03]  /*01e0*/  FFMA R11, R11, R11, 0.10000000149011611938 ;  /* 0x3dcccccd0b0b7423 */ /* 0x020fc6000000000b */
[----:B------:R-:W-:Y:S01]  /*01f0*/  ISETP.NE.AND P0, PT, R12, RZ, PT ;  /* 0x000000ff0c00720c */ /* 0x000fe20003f05270 */
[----:B------:R-:W-:-:S04]  /*0200*/  FFMA R11, R11, R11, 0.10000000149011611938 ;  /* 0x3dcccccd0b0b7423 */ /* 0x000fc8000000000b */
[----:B------:R-:W-:-:S04]  /*0210*/  FFMA R11, R11, R11, 0.10000000149011611938 ;  /* 0x3dcccccd0b0b7423 */ /* 0x000fc8000000000b */
[----:B------:R-:W-:-:S04]  /*0220*/  FFMA R11, R11, R11, 0.10000000149011611938 ;  /* 0x3dcccccd0b0b7423 */ /* 0x000fc8000000000b */
[----:B------:R-:W-:Y:S05]  /*0230*/  @P0 BRA `(.L_x_2) ;  /* 0xfffffffc00e40947 */ /* 0x000fea000383ffff */
.L_x_1:
[----:B------:R-:W-:Y:S05]  /*0240*/  @!P1 BRA `(.L_x_3) ;  /* 0x0000000000189947 */ /* 0x000fea0003800000 */
[----:B------:R-:W-:Y:S01]  /*0250*/  ISETP.NE.AND P0, PT, R3, 0x1, PT ;  /* 0x000000010300780c */ /* 0x000fe20003f05270 */
[----:B-----5:R-:W-:-:S12]  /*0260*/  FFMA R11, R11, R11, 0.10000000149011611938 ;  /* 0x3dcccccd0b0b7423 */ /* 0x020fd8000000000b */
[----:B------:R-:W-:Y:S05]  /*0270*/  @!P0 BRA `(.L_x_3) ;  /* 0x00000000000c8947 */ /* 0x000fea0003800000 */
[----:B------:R-:W-:Y:S01]  /*0280*/  ISETP.NE.AND P0, PT, R3, 0x2, PT ;  /* 0x000000020300780c */ /* 0x000fe20003f05270 */
[----:B------:R-:W-:-:S12]  /*0290*/  FFMA R11, R11, R11, 0.10000000149011611938 ;  /* 0x3dcccccd0b0b7423 */ /* 0x000fd8000000000b */
[----:B------:R-:W-:-:S07]  /*02a0*/  @P0 FFMA R11, R11, R11, 0.10000000149011611938 ;  /* 0x3dcccccd0b0b0423 */ /* 0x000fce000000000b */
.L_x_3:
[----:B------:R-:W-:Y:S05]  /*02b0*/  BRA.U !UP0, `(.L_x_4) ;  /* 0x0000000108c87547 */ /* 0x000fea000b800000 */
[----:B------:R-:W-:Y:S01]  /*02c0*/  ISETP.GT.AND P0, PT, R17, RZ, PT ;  /* 0x000000ff1100720c */ /* 0x000fe20003f04270 */
[----:B------:R-:W-:-:S12]  /*02d0*/  UMOV UR4, URZ ;  /* 0x000000ff00047c82 */ /* 0x000fd80008000000 */
[----:B------:R-:W-:Y:S05]  /*02e0*/  @!P0 BRA `(.L_x_5) ;  /* 0x0000000000a08947 */ /* 0x000fea0003800000 */
[----:B------:R-:W-:Y:S02]  /*02f0*/  IADD3 R12, PT, PT, R17, -UR4, RZ ;  /* 0x80000004110c7c10 */ /* 0x000fe4000fffe0ff */
[----:B------:R-:W-:Y:S02]  /*0300*/  PLOP3.LUT P0, PT, PT, PT, PT, 0x80, 0x8 ;  /* 0x000000000008781c */ /* 0x000fe40003f0f070 */
[----:B------:R-:W-:-:S13]  /*0310*/  ISETP.GT.AND P2, PT, R12, 0xc, PT ;  /* 0x0000000c0c00780c */ /* 0x000fda0003f44270 */
[----:B------:R-:W-:Y:S05]  /*0320*/  @!P2 BRA `(.L_x_6) ;  /* 0x000000000054a947 */ /* 0x000fea0003800000 */
[----:B------:R-:W-:Y:S02]  /*0330*/  PLOP3.LUT P0, PT, PT, PT, PT, 0x8, 0x80 ;  /* 0x000000000080781c */ /* 0x000fe40003f0e170 */
[----:B------:R-:W-:-:S11]  /*0340*/  IADD3 R12, PT, PT, R17, -0xc, RZ ;  /* 0xfffffff4110c7810 */ /* 0x000fd60007ffe0ff */
.L_x_7:
[----:B-----5:R-:W-:Y:S01]  /*0350*/  FFMA R0, R0, R0, 0.10000000149011611938 ;  /* 0x3dcccccd00007423 */ /* 0x020fe20000000000 */
[----:B------:R-:W-:-:S03]  /*0360*/  UIADD3 UR4, UPT, UPT, UR4, 0x10, URZ ;  /* 0x0000001004047890 */ /* 0x000fc6000fffe0ff */
[----:B------:R-:W-:-:S03]  /*0370*/  FFMA R0, R0, R0, 0.10000000149011611938 ;  /* 0x3dcccccd00007423 */ /* 0x000fc60000000000 */
[----:B------:R-:W-:Y:S01]  /*0380*/  ISETP.LE.AND P2, PT, R12, UR4, PT ;  /* 0x000000040c007c0c */ /* 0x000fe2000bf43270 */
[----:B------:R-:W-:-:S04]  /*0390*/  FFMA R0, R0, R0, 0.10000000149011611938 ;  /* 0x3dcccccd00007423 */ /* 0x000fc80000000000 */
        /* <DEDUP_REMOVED lines=12> */
[----:B------:R-:W-:Y:S01]  /*0460*/  FFMA R0, R0, R0, 0.10000000149011611938 ;  /* 0x3dcccccd00007423 */ /* 0x000fe20000000000 */
[----:B------:R-:W-:Y:S06]  /*0470*/  @!P2 BRA `(.L_x_7) ;  /* 0xfffffffc00b4a947 */ /* 0x000fec000383ffff */
.L_x_6:
[----:B------:R-:W-:-:S04]  /*0480*/  IADD3 R12, PT, PT, R17, -UR4, RZ ;  /* 0x80000004110c7c10 */ /* 0x000fc8000fffe0ff */
[----:B------:R-:W-:-:S13]  /*0490*/  ISETP.GT.AND P2, PT, R12, 0x4, PT ;  /* 0x000000040c00780c */ /* 0x000fda0003f44270 */
[----:B------:R-:W-:Y:S05]  /*04a0*/  @!P2 BRA `(.L_x_8) ;  /* 0x000000000028a947 */ /* 0x000fea0003800000 */
[----:B-----5:R-:W-:Y:S01]  /*04b0*/  FFMA R0, R0, R0, 0.10000000149011611938 ;  /* 0x3dcccccd00007423 */ /* 0x020fe20000000000 */
[----:B------:R-:W-:Y:S01]  /*04c0*/  PLOP3.LUT P0, PT, PT, PT, PT, 0x8, 0x80 ;  /* 0x000000000080781c */ /* 0x000fe20003f0e170 */
[----:B------:R-:W-:Y:S02]  /*04d0*/  UIADD3 UR4, UPT, UPT, UR4, 0x8, URZ ;  /* 0x0000000804047890 */ /* 0x000fe4000fffe0ff */
[----:B------:R-:W-:-:S04]  /*04e0*/  FFMA R0, R0, R0, 0.10000000149011611938 ;  /* 0x3dcccccd00007423 */ /* 0x000fc80000000000 */
[----:B------:R-:W-:-:S04]  /*04f0*/  FFMA R0, R0, R0, 0.10000000149011611938 ;  /* 0x3dcccccd00007423 */ /* 0x000fc80000000000 */
[----:B------:R-:W-:-:S04]  /*0500*/  FFMA R0, R0, R0, 0.10000000149011611938 ;  /* 0x3dcccccd00007423 */ /* 0x000fc80000000000 */
[----:B------:R-:W-:-:S04]  /*0510*/  FFMA R0, R0, R0, 0.10000000149011611938 ;  /* 0x3dcccccd00007423 */ /* 0x000fc80000000000 */
[----:B------:R-:W-:-:S04]  /*0520*/  FFMA R0, R0, R0, 0.10000000149011611938 ;  /* 0x3dcccccd00007423 */ /* 0x000fc80000000000 */
[----:B------:R-:W-:-:S04]  /*0530*/  FFMA R0, R0, R0, 0.10000000149011611938 ;  /* 0x3dcccccd00007423 */ /* 0x000fc80000000000 */
[----:B------:R-:W-:-:S07]  /*0540*/  FFMA R0, R0, R0, 0.10000000149011611938 ;  /* 0x3dcccccd00007423 */ /* 0x000fce0000000000 */
.L_x_8:
[----:B------:R-:W-:-:S13]  /*0550*/  ISETP.NE.OR P0, PT, R17, UR4, P0 ;  /* 0x0000000411007c0c */ /* 0x000fda0008705670 */
[----:B------:R-:W-:Y:S05]  /*0560*/  @!P0 BRA `(.L_x_4) ;  /* 0x00000000001c8947 */ /* 0x000fea0003800000 */
.L_x_5:
[----:B------:R-:W-:Y:S01]  /*0570*/  UIADD3 UR4, UPT, UPT, UR4, 0x4, URZ ;  /* 0x0000000404047890 */ /* 0x000fe2000fffe0ff */
[----:B-----5:R-:W-:-:S04]  /*0580*/  FFMA R0, R0, R0, 0.10000000149011611938 ;  /* 0x3dcccccd00007423 */ /* 0x020fc80000000000 */
[----:B------:R-:W-:Y:S01]  /*0590*/  FFMA R0, R0, R0, 0.10000000149011611938 ;  /* 0x3dcccccd00007423 */ /* 0x000fe20000000000 */
[----:B------:R-:W-:-:S03]  /*05a0*/  ISETP.NE.AND P0, PT, R17, UR4, PT ;  /* 0x0000000411007c0c */ /* 0x000fc6000bf05270 */
[----:B------:R-:W-:-:S04]  /*05b0*/  FFMA R0, R0, R0, 0.10000000149011611938 ;  /* 0x3dcccccd00007423 */ /* 0x000fc80000000000 */
[----:B------:R-:W-:-:S06]  /*05c0*/  FFMA R0, R0, R0, 0.10000000149011611938 ;  /* 0x3dcccccd00007423 */ /* 0x000fcc0000000000 */
[----:B------:R-:W-:Y:S05]  /*05d0*/  @P0 BRA `(.L_x_5) ;  /* 0xfffffffc00e40947 */ /* 0x000fea000383ffff */
.L_x_4:
[----:B------:R-:W-:-:S04]  /*05e0*/  IADD3 R8, P0, PT, R8, UR6, RZ ;  /* 0x0000000608087c10 */ /* 0x000fc8000ff1e0ff */
[----:B------:R-:W-:-:S05]  /*05f0*/  IADD3.X R9, PT, PT, RZ, R9, RZ, P0, !PT ;  /* 0x00000009ff097210 */ /* 0x000fca00007fe4ff */
[----:B------:R0:W5:Y:S01]  /*0600*/  LDG.E R15, desc[UR8][R8.64] ;  /* 0x00000008080f7981 */ /* 0x000162000c1e1900 */
[----:B------:R-:W-:Y:S05]  /*0610*/  @!P1 BRA `(.L_x_9) ;  /* 0x0000000000189947 */ /* 0x000fea0003800000 */
[----:B------:R-:W-:Y:S01]  /*0620*/  ISETP.NE.AND P0, PT, R3, 0x1, PT ;  /* 0x000000010300780c */ /* 0x000fe20003f05270 */
[----:B-----5:R-:W-:-:S12]  /*0630*/  FFMA R0, R0, R0, 0.10000000149011611938 ;  /* 0x3dcccccd00007423 */ /* 0x020fd80000000000 */
[----:B------:R-:W-:Y:S05]  /*0640*/  @!P0 BRA `(.L_x_9) ;  /* 0x00000000000c8947 */ /* 0x000fea0003800000 */
[----:B------:R-:W-:Y:S01]  /*0650*/  ISETP.NE.AND P0, PT, R3, 0x2, PT ;  /* 0x000000020300780c */ /* 0x000fe20003f05270 */
[----:B------:R-:W-:-:S12]  /*0660*/  FFMA R0, R0, R0, 0.10000000149011611938 ;  /* 0x3dcccccd00007423 */ /* 0x000fd80000000000 */
[----:B------:R-:W-:-:S07]  /*0670*/  @P0 FFMA R0, R0, R0, 0.10000000149011611938 ;  /* 0x3dcccccd00000423 */ /* 0x000fce0000000000 */
.L_x_9:
        /* <DEDUP_REMOVED lines=10> */
.L_x_13:
        /* <DEDUP_REMOVED lines=19> */
.L_x_12:
        /* <DEDUP_REMOVED lines=13> */
.L_x_14:
[----:B------:R-:W-:-:S13]  /*0920*/  ISETP.NE.OR P0, PT, R17, UR4, P0 ;  /* 0x0000000411007c0c */ /* 0x000fda0008705670 */
[----:B------:R-:W-:Y:S05]  /*0930*/  @!P0 BRA `(.L_x_10) ;  /* 0x00000000001c8947 */ /* 0x000fea0003800000 */
.L_x_11:
[----:B------:R-:W-:Y:S01]  /*0940*/  UIADD3 UR4, UPT, UPT, UR4, 0x4, URZ ;  /* 0x0000000404047890 */ /* 0x000fe2000fffe0ff */
[----:B-----5:R-:W-:-:S04]  /*0950*/  FFMA R15, R15, R15, 0.10000000149011611938 ;  /* 0x3dcccccd0f0f7423 */ /* 0x020fc8000000000f */
[----:B------:R-:W-:Y:S01]  /*0960*/  FFMA R15, R15, R15, 0.10000000149011611938 ;  /* 0x3dcccccd0f0f7423 */ /* 0x000fe2000000000f */
[----:B------:R-:W-:-:S03]  /*0970*/  ISETP.NE.AND P0, PT, R17, UR4, PT ;  /* 0x0000000411007c0c */ /* 0x000fc6000bf05270 */
[----:B------:R-:W-:-:S04]  /*0980*/  FFMA R15, R15, R15, 0.10000000149011611938 ;  /* 0x3dcccccd0f0f7423 */ /* 0x000fc8000000000f */
[----:B------:R-:W-:-:S06]  /*0990*/  FFMA R15, R15, R15, 0.10000000149011611938 ;  /* 0x3dcccccd0f0f7423 */ /* 0x000fcc000000000f */
[----:B------:R-:W-:Y:S05]  /*09a0*/  @P0 BRA `(.L_x_11) ;  /* 0xfffffffc00e40947 */ /* 0x000fea000383ffff */
.L_x_10:
[----:B0-----:R-:W-:-:S04]  /*09b0*/  IADD3 R8, P0, PT, R8, UR6, RZ ;  /* 0x0000000608087c10 */ /* 0x001fc8000ff1e0ff */
        /* <DEDUP_REMOVED lines=9> */
.L_x_15:
        /* <DEDUP_REMOVED lines=10> */
.L_x_19:
        /* <DEDUP_REMOVED lines=19> */
.L_x_18:
        /* <DEDUP_REMOVED lines=13> */
.L_x_20:
[----:B------:R-:W-:-:S13]  /*0cf0*/  ISETP.NE.OR P0, PT, R17, UR4, P0 ;  /* 0x0000000411007c0c */ /* 0x000fda0008705670 */
[----:B------:R-:W-:Y:S05]  /*0d00*/  @!P0 BRA `(.L_x_16) ;  /* 0x00000000001c8947 */ /* 0x000fea0003800000 */
.L_x_17:
[----:B------:R-:W-:Y:S01]  /*0d10*/  UIADD3 UR4, UPT, UPT, UR4, 0x4, URZ ;  /* 0x0000000404047890 */ /* 0x000fe2000fffe0ff */
[----:B-----5:R-:W-:-:S04]  /*0d20*/  FFMA R16, R16, R16, 0.10000000149011611938 ;  /* 0x3dcccccd10107423 */ /* 0x020fc80000000010 */
[----:B------:R-:W-:Y:S01]  /*0d30*/  FFMA R16, R16, R16, 0.10000000149011611938 ;  /* 0x3dcccccd10107423 */ /* 0x000fe20000000010 */
[----:B------:R-:W-:-:S03]  /*0d40*/  ISETP.NE.AND P0, PT, R17, UR4, PT ;  /* 0x0000000411007c0c */ /* 0x000fc6000bf05270 */
[----:B------:R-:W-:-:S04]  /*0d50*/  FFMA R16, R16, R16, 0.10000000149011611938 ;  /* 0x3dcccccd10107423 */ /* 0x000fc80000000010 */
[----:B------:R-:W-:-:S06]  /*0d60*/  FFMA R16, R16, R16, 0.10000000149011611938 ;  /* 0x3dcccccd10107423 */ /* 0x000fcc0000000010 */
[----:B------:R-:W-:Y:S05]  /*0d70*/  @P0 BRA `(.L_x_17) ;  /* 0xfffffffc00e40947 */ /* 0x000fea000383ffff */
.L_x_16:
        /* <DEDUP_REMOVED lines=10> */
.L_x_21:
        /* <DEDUP_REMOVED lines=10> */
.L_x_25:
        /* <DEDUP_REMOVED lines=19> */
.L_x_24:
        /* <DEDUP_REMOVED lines=13> */
.L_x_26:
[----:B------:R-:W-:-:S13]  /*10c0*/  ISETP.NE.OR P0, PT, R17, UR4, P0 ;  /* 0x0000000411007c0c */ /* 0x000fda0008705670 */
[----:B------:R-:W-:Y:S05]  /*10d0*/  @!P0 BRA `(.L_x_22) ;  /* 0x00000000001c8947 */ /* 0x000fea0003800000 */
.L_x_23:
[----:B------:R-:W-:Y:S01]  /*10e0*/  UIADD3 UR4, UPT, UPT, UR4, 0x4, URZ ;  /* 0x0000000404047890 */ /* 0x000fe2000fffe0ff */
[----:B-----5:R-:W-:-:S04]  /*10f0*/  FFMA R13, R13, R13, 0.10000000149011611938 ;  /* 0x3dcccccd0d0d7423 */ /* 0x020fc8000000000d */
[----:B------:R-:W-:Y:S01]  /*1100*/  FFMA R13, R13, R13, 0.10000000149011611938 ;  /* 0x3dcccccd0d0d7423 */ /* 0x000fe2000000000d */
[----:B------:R-:W-:-:S03]  /*1110*/  ISETP.NE.AND P0, PT, R17, UR4, PT ;  /* 0x0000000411007c0c */ /* 0x000fc6000bf05270 */
[----:B------:R-:W-:-:S04]  /*1120*/  FFMA R13, R13, R13, 0.10000000149011611938 ;  /* 0x3dcccccd0d0d7423 */ /* 0x000fc8000000000d */
[----:B------:R-:W-:-:S06]  /*1130*/  FFMA R13, R13, R13, 0.10000000149011611938 ;  /* 0x3dcccccd0d0d7423 */ /* 0x000fcc000000000d */
[----:B------:R-:W-:Y:S05]  /*1140*/  @P0 BRA `(.L_x_23) ;  /* 0xfffffffc00e40947 */ /* 0x000fea000383ffff */
.L_x_22:
        /* <DEDUP_REMOVED lines=10> */
.L_x_27:
        /* <DEDUP_REMOVED lines=10> */
.L_x_31:
        /* <DEDUP_REMOVED lines=19> */
.L_x_30:
        /* <DEDUP_REMOVED lines=13> */
.L_x_32:
[----:B------:R-:W-:-:S13]  /*1490*/  ISETP.NE.OR P0, PT, R17, UR4, P0 ;  /* 0x0000000411007c0c */ /* 0x000fda0008705670 */
[----:B------:R-:W-:Y:S05]  /*14a0*/  @!P0 BRA `(.L_x_28) ;  /* 0x00000000001c8947 */ /* 0x000fea0003800000 */
.L_x_29:
[----:B------:R-:W-:Y:S01]  /*14b0*/  UIADD3 UR4, UPT, UPT, UR4, 0x4, URZ ;  /* 0x0000000404047890 */ /* 0x000fe2000fffe0ff */
[----:B-----5:R-:W-:-:S04]  /*14c0*/  FFMA R14, R14, R14, 0.10000000149011611938 ;  /* 0x3dcccccd0e0e7423 */ /* 0x020fc8000000000e */
[----:B------:R-:W-:Y:S01]  /*14d0*/  FFMA R14, R14, R14, 0.10000000149011611938 ;  /* 0x3dcccccd0e0e7423 */ /* 0x000fe2000000000e */
[----:B------:R-:W-:-:S03]  /*14e0*/  ISETP.NE.AND P0, PT, R17, UR4, PT ;  /* 0x0000000411007c0c */ /* 0x000fc6000bf05270 */
[----:B------:R-:W-:-:S04]  /*14f0*/  FFMA R14, R14, R14, 0.10000000149011611938 ;  /* 0x3dcccccd0e0e7423 */ /* 0x000fc8000000000e */
[----:B------:R-:W-:-:S06]  /*1500*/  FFMA R14, R14, R14, 0.10000000149011611938 ;  /* 0x3dcccccd0e0e7423 */ /* 0x000fcc000000000e */
[----:B------:R-:W-:Y:S05]  /*1510*/  @P0 BRA `(.L_x_29) ;  /* 0xfffffffc00e40947 */ /* 0x000fea000383ffff */
.L_x_28:
        /* <DEDUP_REMOVED lines=10> */
.L_x_33:
        /* <DEDUP_REMOVED lines=10> */
.L_x_37:
        /* <DEDUP_REMOVED lines=19> */
.L_x_36:
        /* <DEDUP_REMOVED lines=13> */
.L_x_38:
[----:B------:R-:W-:-:S13]  /*1860*/  ISETP.NE.OR P0, PT, R17, UR4, P0 ;  /* 0x0000000411007c0c */ /* 0x000fda0008705670 */
[----:B------:R-:W-:Y:S05]  /*1870*/  @!P0 BRA `(.L_x_34) ;  /* 0x00000000001c8947 */ /* 0x000fea0003800000 */
.L_x_35:
[----:B------:R-:W-:Y:S01]  /*1880*/  UIADD3 UR4, UPT, UPT, UR4, 0x4, URZ ;  /* 0x0000000404047890 */ /* 0x000fe2000fffe0ff */
[----:B-----5:R-:W-:-:S04]  /*1890*/  FFMA R12, R12, R12, 0.10000000149011611938 ;  /* 0x3dcccccd0c0c7423 */ /* 0x020fc8000000000c */
[----:B------:R-:W-:Y:S01]  /*18a0*/  FFMA R12, R12, R12, 0.10000000149011611938 ;  /* 0x3dcccccd0c0c7423 */ /* 0x000fe2000000000c */
[----:B------:R-:W-:-:S03]  /*18b0*/  ISETP.NE.AND P0, PT, R17, UR4, PT ;  /* 0x0000000411007c0c */ /* 0x000fc6000bf05270 */
[----:B------:R-:W-:-:S04]  /*18c0*/  FFMA R12, R12, R12, 0.10000000149011611938 ;  /* 0x3dcccccd0c0c7423 */ /* 0x000fc8000000000c */
[----:B------:R-:W-:-:S06]  /*18d0*/  FFMA R12, R12, R12, 0.10000000149011611938 ;  /* 0x3dcccccd0c0c7423 */ /* 0x000fcc000000000c */
[----:B------:R-:W-:Y:S05]  /*18e0*/  @P0 BRA `(.L_x_35) ;  /* 0xfffffffc00e40947 */ /* 0x000fea000383ffff */
.L_x_34:
[----:B0-----:R-:W-:-:S04]  /*18f0*/  IADD3 R8, P0, PT, R8, UR6, RZ ;  /* 0x0000000608087c10 */ /* 0x001fc8000ff1e0ff */
[----:B------:R-:W-:-:S06]  /*1900*/  IADD3.X R9, PT, PT, RZ, R9, RZ, P0, !PT ;  /* 0x00000009ff097210 */ /* 0x000fcc00007fe4ff */
        /* <DEDUP_REMOVED lines=8> */
.L_x_39:
[----:B------:R-:W-:Y:S05]  /*1990*/  BRA.U !UP0, `(.L_x_40) ;  /* 0x0000000108c87547 */ /* 0x000fea000b800000 */
[----:B------:R-:W-:Y:S01]  /*19a0*/  ISETP.GT.AND P0, PT, R17, RZ, PT ;  /* 0x000000ff1100720c */ /* 0x000fe20003f04270 */
[----:B------:R-:W-:-:S12]  /*19b0*/  UMOV UR4, URZ ;  /* 0x000000ff00047c82 */ /* 0x000fd80008000000 */
[----:B------:R-:W-:Y:S05]  /*19c0*/  @!P0 BRA `(.L_x_41) ;  /* 0x0000000000a08947 */ /* 0x000fea0003800000 */
[----:B0-----:R-:W-:Y:S02]  /*19d0*/  IADD3 R8, PT, PT, R17, -UR4, RZ ;  /* 0x8000000411087c10 */ /* 0x001fe4000fffe0ff */
[----:B------:R-:W-:Y:S02]  /*19e0*/  PLOP3.LUT P0, PT, PT, PT, PT, 0x80, 0x8 ;  /* 0x000000000008781c */ /* 0x000fe40003f0f070 */
[----:B------:R-:W-:-:S13]  /*19f0*/  ISETP.GT.AND P2, PT, R8, 0xc, PT ;  /* 0x0000000c0800780c */ /* 0x000fda0003f44270 */
[----:B------:R-:W-:Y:S05]  /*1a00*/  @!P2 BRA `(.L_x_42) ;  /* 0x000000000054a947 */ /* 0x000fea0003800000 */
[----:B------:R-:W-:Y:S02]  /*1a10*/  PLOP3.LUT P0, PT, PT, PT, PT, 0x8, 0x80 ;  /* 0x000000000080781c */ /* 0x000fe40003f0e170 */
[----:B------:R-:W-:-:S11]  /*1a20*/  IADD3 R8, PT, PT, R17, -0xc, RZ ;  /* 0xfffffff411087810 */ /* 0x000fd60007ffe0ff */
.L_x_43:
        /* <DEDUP_REMOVED lines=19> */
.L_x_42:
        /* <DEDUP_REMOVED lines=13> */
.L_x_44:
[----:B------:R-:W-:-:S13]  /*1c30*/  ISETP.NE.OR P0, PT, R17, UR4, P0 ;  /* 0x0000000411007c0c */ /* 0x000fda0008705670 */
[----:B------:R-:W-:Y:S05]  /*1c40*/  @!P0 BRA `(.L_x_40) ;  /* 0x00000000001c8947 */ /* 0x000fea0003800000 */
.L_x_41:
[----:B------:R-:W-:Y:S01]  /*1c50*/  UIADD3 UR4, UPT, UPT, UR4, 0x4, URZ ;  /* 0x0000000404047890 */ /* 0x000fe2000fffe0ff */
[----:B-----5:R-:W-:-:S04]  /*1c60*/  FFMA R9, R9, R9, 0.10000000149011611938 ;  /* 0x3dcccccd09097423 */ /* 0x020fc80000000009 */
[----:B------:R-:W-:Y:S01]  /*1c70*/  FFMA R9, R9, R9, 0.10000000149011611938 ;  /* 0x3dcccccd09097423 */ /* 0x000fe20000000009 */
[----:B------:R-:W-:-:S03]  /*1c80*/  ISETP.NE.AND P0, PT, R17, UR4, PT ;  /* 0x0000000411007c0c */ /* 0x000fc6000bf05270 */
[----:B------:R-:W-:-:S04]  /*1c90*/  FFMA R9, R9, R9, 0.10000000149011611938 ;  /* 0x3dcccccd09097423 */ /* 0x000fc80000000009 */
[----:B------:R-:W-:-:S06]  /*1ca0*/  FFMA R9, R9, R9, 0.10000000149011611938 ;  /* 0x3dcccccd09097423 */ /* 0x000fcc0000000009 */
[----:B------:R-:W-:Y:S05]  /*1cb0*/  @P0 BRA `(.L_x_41) ;  /* 0xfffffffc00e40947 */ /* 0x000fea000383ffff */
.L_x_40:
[----:B-----5:R-:W-:-:S04]  /*1cc0*/  FFMA R11, R0, R11, RZ ;  /* 0x0000000b000b7223 */ /* 0x020fc800000000ff */
[----:B------:R-:W-:-:S04]  /*1cd0*/  FFMA R11, R16, R15, R11 ;  /* 0x0000000f100b7223 */ /* 0x000fc8000000000b */
[----:B------:R-:W-:Y:S01]  /*1ce0*/  FFMA R14, R14, R13, R11 ;  /* 0x0000000d0e0e7223 */ /* 0x000fe2000000000b */
[----:B------:R-:W-:Y:S06]  /*1cf0*/  @!P1 BRA `(.L_x_45) ;  /* 0x0000000000189947 */ /* 0x000fec0003800000 */
[----:B------:R-:W-:Y:S01]  /*1d00*/  ISETP.NE.AND P0, PT, R3, 0x1, PT ;  /* 0x000000010300780c */ /* 0x000fe20003f05270 */
[----:B------:R-:W-:-:S12]  /*1d10*/  FFMA R9, R9, R9, 0.10000000149011611938 ;  /* 0x3dcccccd09097423 */ /* 0x000fd80000000009 */
[----:B------:R-:W-:Y:S05]  /*1d20*/  @!P0 BRA `(.L_x_45) ;  /* 0x00000000000c8947 */ /* 0x000fea0003800000 */
[----:B------:R-:W-:Y:S01]  /*1d30*/  ISETP.NE.AND P0, PT, R3, 0x2, PT ;  /* 0x000000020300780c */ /* 0x000fe20003f05270 */
[----:B------:R-:W-:-:S12]  /*1d40*/  FFMA R9, R9, R9, 0.10000000149011611938 ;  /* 0x3dcccccd09097423 */ /* 0x000fd80000000009 */
[----:B------:R-:W-:-:S07]  /*1d50*/  @P0 FFMA R9, R9, R9, 0.10000000149011611938 ;  /* 0x3dcccccd09090423 */ /* 0x000fce0000000009 */
.L_x_45:
[----:B------:R-:W-:Y:S01]  /*1d60*/  IADD3 R6, PT, PT, R6, 0x1, RZ ;  /* 0x0000000106067810 */ /* 0x000fe20007ffe0ff */
[----:B------:R-:W-:-:S03]  /*1d70*/  FFMA R9, R9, R12, R14 ;  /* 0x0000000c09097223 */ /* 0x000fc6000000000e */
[----:B------:R-:W-:Y:S02]  /*1d80*/  ISETP.NE.AND P0, PT, R6, 0x4, PT ;  /* 0x000000040600780c */ /* 0x000fe40003f05270 */
[----:B------:R1:W-:Y:S11]  /*1d90*/  STG.E desc[UR8][R4.64], R9 ;  /* 0x0000000904007986 */ /* 0x0003f6000c101908 */
[----:B------:R-:W-:Y:S05]  /*1da0*/  @!P0 EXIT ;  /* 0x000000000000894d */ /* 0x000fea0003800000 */
[----:B------:R-:W-:Y:S05]  /*1db0*/  BRA `(.L_x_46) ;  /* 0xffffffe000d07947 */ /* 0x000fea000383ffff */
.L_x_0:
[----:B------:R-:W0:Y:S01]  /*1dc0*/  LDC.64 R4, c[0x0][0x380] ;  /* 0x0000e000ff047b82 */ /* 0x000e220000000a00 */
[----:B------:R-:W-:Y:S01]  /*1dd0*/  USHF.L.U32 UR5, UR5, 0x2, URZ ;  /* 0x0000000205057899 */ /* 0x000fe200080006ff */
[----:B0-----:R-:W-:-:S05]  /*1de0*/  IMAD.WIDE R6, R7, 0x4, R4 ;  /* 0x0000000407067825 */ /* 0x001fca00078e0204 */
[----:B------:R-:W-:Y:S01]  /*1df0*/  IADD3 R4, P0, PT, R6, UR5, RZ ;  /* 0x0000000506047c10 */ /* 0x000fe2000ff1e0ff */
[----:B------:R-:W2:Y:S03]  /*1e00*/  LDG.E R0, desc[UR8][R6.64] ;  /* 0x0000000806007981 */ /* 0x000ea6000c1e1900 */
[----:B------:R-:W-:Y:S02]  /*1e10*/  IADD3.X R5, PT, PT, RZ, R7, RZ, P0, !PT ;  /* 0x00000007ff057210 */ /* 0x000fe400007fe4ff */
[----:B------:R-:W-:-:S03]  /*1e20*/  IADD3 R8, P0, PT, R4, UR5, RZ ;  /* 0x0000000504087c10 */ /* 0x000fc6000ff1e0ff */
[----:B------:R0:W2:Y:S01]  /*1e30*/  LDG.E R3, desc[UR8][R4.64] ;  /* 0x0000000804037981 */ /* 0x0000a2000c1e1900 */
[----:B------:R-:W-:Y:S02]  /*1e40*/  IADD3.X R9, PT, PT, RZ, R5, RZ, P0, !PT ;  /* 0x00000005ff097210 */ /* 0x000fe400007fe4ff */
[----:B------:R-:W-:-:S03]  /*1e50*/  IADD3 R12, P0, PT, R8, UR5, RZ ;  /* 0x00000005080c7c10 */ /* 0x000fc6000ff1e0ff */
[----:B------:R1:W3:Y:S01]  /*1e60*/  LDG.E R11, desc[UR8][R8.64] ;  /* 0x00000008080b7981 */ /* 0x0002e2000c1e1900 */
[----:B------:R-:W-:Y:S02]  /*1e70*/  IADD3.X R13, PT, PT, RZ, R9, RZ, P0, !PT ;  /* 0x00000009ff0d7210 */ /* 0x000fe400007fe4ff */
[----:B------:R-:W-:-:S03]  /*1e80*/  IADD3 R14, P0, PT, R12, UR5, RZ ;  /* 0x000000050c0e7c10 */ /* 0x000fc6000ff1e0ff */
[----:B------:R-:W3:Y:S01]  /*1e90*/  LDG.E R12, desc[UR8][R12.64] ;  /* 0x000000080c0c7981 */ /* 0x000ee2000c1e1900 */
[----:B------:R-:W-:Y:S02]  /*1ea0*/  IADD3.X R15, PT, PT, RZ, R13, RZ, P0, !PT ;  /* 0x0000000dff0f7210 */ /* 0x000fe400007fe4ff */
[----:B------:R-:W-:-:S03]  /*1eb0*/  IADD3 R16, P0, PT, R14, UR5, RZ ;  /* 0x000000050e107c10 */ /* 0x000fc6000ff1e0ff */
[----:B------:R-:W4:Y:S01]  /*1ec0*/  LDG.E R14, desc[UR8][R14.64] ;  /* 0x000000080e0e7981 */ /* 0x000f22000c1e1900 */
[----:B------:R-:W-:Y:S02]  /*1ed0*/  IADD3.X R17, PT, PT, RZ, R15, RZ, P0, !PT ;  /* 0x0000000fff117210 */ /* 0x000fe400007fe4ff */
[----:B------:R-:W-:-:S04]  /*1ee0*/  IADD3 R18, P0, PT, R16, UR5, RZ ;  /* 0x0000000510127c10 */ /* 0x000fc8000ff1e0ff */
[----:B------:R-:W-:Y:S02]  /*1ef0*/  IADD3.X R19, PT, PT, RZ, R17, RZ, P0, !PT ;  /* 0x00000011ff137210 */ /* 0x000fe400007fe4ff */
[----:B------:R-:W-:Y:S01]  /*1f00*/  IADD3 R20, P0, PT, R18, UR5, RZ ;  /* 0x0000000512147c10 */ /* 0x000fe2000ff1e0ff */
[----:B------:R-:W4:Y:S03]  /*1f10*/  LDG.E R17, desc[UR8][R16.64] ;  /* 0x0000000810117981 */ /* 0x000f26000c1e1900 */
[----:B------:R-:W-:Y:S01]  /*1f20*/  IADD3.X R21, PT, PT, RZ, R19, RZ, P0, !PT ;  /* 0x00000013ff157210 */ /* 0x000fe200007fe4ff */
[----:B------:R-:W5:Y:S05]  /*1f30*/  LDG.E R18, desc[UR8][R18.64] ;  /* 0x0000000812127981 */ /* 0x000f6a000c1e1900 */
[----:B------:R-:W5:Y:S01]  /*1f40*/  LDG.E R21, desc[UR8][R20.64] ;  /* 0x0000000814157981 */ /* 0x000f62000c1e1900 */
[----:B0-----:R-:W-:-:S03]  /*1f50*/  IMAD.WIDE R4, R2, 0x4, R6 ;  /* 0x0000000402047825 */ /* 0x001fc600078e0206 */
[----:B-1----:R-:W-:-:S04]  /*1f60*/  IADD3 R8, P0, PT, R4, UR5, RZ ;  /* 0x0000000504087c10 */ /* 0x002fc8000ff1e0ff */
[----:B------:R-:W-:Y:S02]  /*1f70*/  IADD3.X R9, PT, PT, RZ, R5, RZ, P0, !PT ;  /* 0x00000005ff097210 */ /* 0x000fe400007fe4ff */
[----:B------:R-:W-:Y:S01]  /*1f80*/  IADD3 R10, P0, PT, R8, UR5, RZ ;  /* 0x00000005080a7c10 */ /* 0x000fe2000ff1e0ff */
[----:B--2---:R-:W-:-:S04]  /*1f90*/  FFMA R0, R0, R3, RZ ;  /* 0x0000000300007223 */ /* 0x004fc800000000ff */
[----:B---3--:R-:W-:Y:S01]  /*1fa0*/  FFMA R3, R11, R12, R0 ;  /* 0x0000000c0b037223 */ /* 0x008fe20000000000 */
[----:B------:R-:W-:Y:S02]  /*1fb0*/  IADD3.X R11, PT, PT, RZ, R9, RZ, P0, !PT ;  /* 0x00000009ff0b7210 */ /* 0x000fe400007fe4ff */
[----:B------:R-:W-:-:S04]  /*1fc0*/  IADD3 R12, P0, PT, R10, UR5, RZ ;  /* 0x000000050a0c7c10 */ /* 0x000fc8000ff1e0ff */
[----:B------:R-:W-:Y:S01]  /*1fd0*/  IADD3.X R13, PT, PT, RZ, R11, RZ, P0, !PT ;  /* 0x0000000bff0d7210 */ /* 0x000fe200007fe4ff */
[----:B----4-:R-:W-:Y:S01]  /*1fe0*/  FFMA R3, R14, R17, R3 ;  /* 0x000000110e037223 */ /* 0x010fe20000000003 */
[----:B------:R-:W-:-:S04]  /*1ff0*/  IADD3 R14, P0, PT, R12, UR5, RZ ;  /* 0x000000050c0e7c10 */ /* 0x000fc8000ff1e0ff */
[----:B------:R-:W-:Y:S01]  /*2000*/  IADD3.X R15, PT, PT, RZ, R13, RZ, P0, !PT ;  /* 0x0000000dff0f7210 */ /* 0x000fe200007fe4ff */
[----:B-----5:R-:W-:Y:S01]  /*2010*/  FFMA R3, R18, R21, R3 ;  /* 0x0000001512037223 */ /* 0x020fe20000000003 */
[----:B------:R-:W-:-:S04]  /*2020*/  IADD3 R16, P0, PT, R14, UR5, RZ ;  /* 0x000000050e107c10 */ /* 0x000fc8000ff1e0ff */
[----:B------:R0:W-:Y:S01]  /*2030*/  STG.E desc[UR8][R6.64], R3 ;  /* 0x0000000306007986 */ /* 0x0001e2000c101908 */
[----:B------:R-:W-:-:S03]  /*2040*/  IADD3.X R17, PT, PT, RZ, R15, RZ, P0, !PT ;  /* 0x0000000fff117210 */ /* 0x000fc600007fe4ff */
[----:B------:R1:W2:Y:S01]  /*2050*/  LDG.E R9, desc[UR8][R8.64] ;  /* 0x0000000808097981 */ /* 0x0002a2000c1e1900 */
[----:B------:R-:W-:-:S03]  /*2060*/  IADD3 R18, P0, PT, R16, UR5, RZ ;  /* 0x0000000510127c10 */ /* 0x000fc6000ff1e0ff */
[----:B------:R-:W2:Y:S01]  /*2070*/  LDG.E R0, desc[UR8][R4.64] ;  /* 0x0000000804007981 */ /* 0x000ea2000c1e1900 */
[----:B------:R-:W-:-:S03]  /*2080*/  IADD3.X R19, PT, PT, RZ, R17, RZ, P0, !PT ;  /* 0x00000011ff137210 */ /* 0x000fc600007fe4ff */
[----:B------:R3:W4:Y:S01]  /*2090*/  LDG.E R11, desc[UR8][R10.64] ;  /* 0x000000080a0b7981 */ /* 0x000722000c1e1900 */
[----:B------:R-:W-:-:S03]  /*20a0*/  IADD3 R20, P0, PT, R18, UR5, RZ ;  /* 0x0000000512147c10 */ /* 0x000fc6000ff1e0ff */
[----:B------:R-:W4:Y:S01]  /*20b0*/  LDG.E R12, desc[UR8][R12.64] ;  /* 0x000000080c0c7981 */ /* 0x000f22000c1e1900 */
[----:B------:R-:W-:-:S03]  /*20c0*/  IADD3.X R21, PT, PT, RZ, R19, RZ, P0, !PT ;  /* 0x00000013ff157210 */ /* 0x000fc600007fe4ff */
[----:B------:R-:W5:Y:S04]  /*20d0*/  LDG.E R14, desc[UR8][R14.64] ;  /* 0x000000080e0e7981 */ /* 0x000f68000c1e1900 */
[----:B------:R-:W5:Y:S04]  /*20e0*/  LDG.E R17, desc[UR8][R16.64] ;  /* 0x0000000810117981 */ /* 0x000f68000c1e1900 */
[----:B------:R-:W5:Y:S04]  /*20f0*/  LDG.E R18, desc[UR8][R18.64] ;  /* 0x0000000812127981 */ /* 0x000f68000c1e1900 */
[----:B------:R-:W5:Y:S01]  /*2100*/  LDG.E R21, desc[UR8][R20.64] ;  /* 0x0000000814157981 */ /* 0x000f62000c1e1900 */
[----:B0-----:R-:W-:-:S03]  /*2110*/  IMAD.WIDE R6, R2, 0x4, R4 ;  /* 0x0000000402067825 */ /* 0x001fc600078e0204 */
[----:B-1----:R-:W-:Y:S01]  /*2120*/  IADD3 R8, P0, PT, R6, UR5, RZ ;  /* 0x0000000506087c10 */ /* 0x002fe2000ff1e0ff */
[----:B--2---:R-:W-:-:S03]  /*2130*/  FFMA R0, R0, R9, RZ ;  /* 0x0000000900007223 */ /* 0x004fc600000000ff */
[----:B------:R-:W-:Y:S02]  /*2140*/  IADD3.X R9, PT, PT, RZ, R7, RZ, P0, !PT ;  /* 0x00000007ff097210 */ /* 0x000fe400007fe4ff */
[----:B---3--:R-:W-:Y:S01]  /*2150*/  IADD3 R10, P0, PT, R8, UR5, RZ ;  /* 0x00000005080a7c10 */ /* 0x008fe2000ff1e0ff */
[----:B----4-:R-:W-:-:S03]  /*2160*/  FFMA R3, R11, R12, R0 ;  /* 0x0000000c0b037223 */ /* 0x010fc60000000000 */
[----:B------:R-:W-:Y:S02]  /*2170*/  IADD3.X R11, PT, PT, RZ, R9, RZ, P0, !PT ;  /* 0x00000009ff0b7210 */ /* 0x000fe400007fe4ff */
[----:B------:R-:W-:-:S04]  /*2180*/  IADD3 R12, P0, PT, R10, UR5, RZ ;  /* 0x000000050a0c7c10 */ /* 0x000fc8000ff1e0ff */
[----:B------:R-:W-:Y:S01]  /*2190*/  IADD3.X R13, PT, PT, RZ, R11, RZ, P0, !PT ;  /* 0x0000000bff0d7210 */ /* 0x000fe200007fe4ff */
[----:B-----5:R-:W-:Y:S01]  /*21a0*/  FFMA R3, R14, R17, R3 ;  /* 0x000000110e037223 */ /* 0x020fe20000000003 */
[----:B------:R-:W-:-:S04]  /*21b0*/  IADD3 R14, P0, PT, R12, UR5, RZ ;  /* 0x000000050c0e7c10 */ /* 0x000fc8000ff1e0ff */
[----:B------:R-:W-:Y:S02]  /*21c0*/  IADD3.X R15, PT, PT, RZ, R13, RZ, P0, !PT ;  /* 0x0000000dff0f7210 */ /* 0x000fe400007fe4ff */
[----:B------:R-:W-:Y:S01]  /*21d0*/  IADD3 R16, P0, PT, R14, UR5, RZ ;  /* 0x000000050e107c10 */ /* 0x000fe2000ff1e0ff */
[----:B------:R-:W-:-:S03]  /*21e0*/  FFMA R3, R18, R21, R3 ;  /* 0x0000001512037223 */ /* 0x000fc60000000003 */
[----:B------:R-:W-:Y:S02]  /*21f0*/  IADD3.X R17, PT, PT, RZ, R15, RZ, P0, !PT ;  /* 0x0000000fff117210 */ /* 0x000fe400007fe4ff */
[----:B------:R0:W-:Y:S01]  /*2200*/  STG.E desc[UR8][R4.64], R3 ;  /* 0x0000000304007986 */ /* 0x0001e2000c101908 */
[----:B------:R-:W-:-:S03]  /*2210*/  IADD3 R18, P0, PT, R16, UR5, RZ ;  /* 0x0000000510127c10 */ /* 0x000fc6000ff1e0ff */
[----:B------:R1:W2:Y:S01]  /*2220*/  LDG.E R9, desc[UR8][R8.64] ;  /* 0x0000000808097981 */ /* 0x0002a2000c1e1900 */
[----:B------:R-:W-:-:S03]  /*2230*/  IADD3.X R19, PT, PT, RZ, R17, RZ, P0, !PT ;  /* 0x00000011ff137210 */ /* 0x000fc600007fe4ff */
[----:B------:R-:W2:Y:S01]  /*2240*/  LDG.E R0, desc[UR8][R6.64] ;  /* 0x0000000806007981 */ /* 0x000ea2000c1e1900 */
[----:B------:R-:W-:-:S03]  /*2250*/  IADD3 R20, P0, PT, R18, UR5, RZ ;  /* 0x0000000512147c10 */ /* 0x000fc6000ff1e0ff */
[----:B------:R-:W3:Y:S04]  /*2260*/  LDG.E R10, desc[UR8][R10.64] ;  /* 0x000000080a0a7981 */ /* 0x000ee8000c1e1900 */
[----:B------:R-:W3:Y:S01]  /*2270*/  LDG.E R13, desc[UR8][R12.64] ;  /* 0x000000080c0d7981 */ /* 0x000ee2000c1e1900 */
[----:B------:R-:W-:-:S03]  /*2280*/  IADD3.X R21, PT, PT, RZ, R19, RZ, P0, !PT ;  /* 0x00000013ff157210 */ /* 0x000fc600007fe4ff */
[----:B------:R-:W4:Y:S04]  /*2290*/  LDG.E R14, desc[UR8][R14.64] ;  /* 0x000000080e0e7981 */ /* 0x000f28000c1e1900 */
[----:B------:R-:W4:Y:S04]  /*22a0*/  LDG.E R17, desc[UR8][R16.64] ;  /* 0x0000000810117981 */ /* 0x000f28000c1e1900 */
[----:B------:R-:W5:Y:S04]  /*22b0*/  LDG.E R18, desc[UR8][R18.64] ;  /* 0x0000000812127981 */ /* 0x000f68000c1e1900 */
[----:B------:R-:W5:Y:S01]  /*22c0*/  LDG.E R21, desc[UR8][R20.64] ;  /* 0x0000000814157981 */ /* 0x000f62000c1e1900 */
[----:B0-----:R-:W-:-:S03]  /*22d0*/  IMAD.WIDE R2, R2, 0x4, R6 ;  /* 0x0000000402027825 */ /* 0x001fc600078e0206 */
[----:B------:R-:W-:-:S04]  /*22e0*/  IADD3 R4, P0, PT, R2, UR5, RZ ;  /* 0x0000000502047c10 */ /* 0x000fc8000ff1e0ff */
[----:B------:R-:W-:Y:S02]  /*22f0*/  IADD3.X R5, PT, PT, RZ, R3, RZ, P0, !PT ;  /* 0x00000003ff057210 */ /* 0x000fe400007fe4ff */
[----:B-1----:R-:W-:Y:S01]  /*2300*/  IADD3 R8, P0, PT, R4, UR5, RZ ;  /* 0x0000000504087c10 */ /* 0x002fe2000ff1e0ff */
[----:B--2---:R-:W-:-:S04]  /*2310*/  FFMA R9, R0, R9, RZ ;  /* 0x0000000900097223 */ /* 0x004fc800000000ff */
[----:B---3--:R-:W-:Y:S01]  /*2320*/  FFMA R13, R10, R13, R9 ;  /* 0x0000000d0a0d7223 */ /* 0x008fe20000000009 */
[----:B------:R-:W-:Y:S02]  /*2330*/  IADD3.X R9, PT, PT, RZ, R5, RZ, P0, !PT ;  /* 0x00000005ff097210 */ /* 0x000fe400007fe4ff */
[----:B------:R-:W-:-:S04]  /*2340*/  IADD3 R10, P0, PT, R8, UR5, RZ ;  /* 0x00000005080a7c10 */ /* 0x000fc8000ff1e0ff */
[----:B------:R-:W-:Y:S01]  /*2350*/  IADD3.X R11, PT, PT, RZ, R9, RZ, P0, !PT ;  /* 0x00000009ff0b7210 */ /* 0x000fe200007fe4ff */
[----:B----4-:R-:W-:Y:S01]  /*2360*/  FFMA R13, R14, R17, R13 ;  /* 0x000000110e0d7223 */ /* 0x010fe2000000000d */
[----:B------:R-:W-:-:S03]  /*2370*/  IADD3 R12, P0, PT, R10, UR5, RZ ;  /* 0x000000050a0c7c10 */ /* 0x000fc6000ff1e0ff */
[----:B-----5:R-:W-:Y:S01]  /*2380*/  FFMA R21, R18, R21, R13 ;  /* 0x0000001512157223 */ /* 0x020fe2000000000d */
[----:B------:R-:W-:Y:S02]  /*2390*/  IADD3.X R13, PT, PT, RZ, R11, RZ, P0, !PT ;  /* 0x0000000bff0d7210 */ /* 0x000fe400007fe4ff */
[----:B------:R-:W-:-:S04]  /*23a0*/  IADD3 R14, P0, PT, R12, UR5, RZ ;  /* 0x000000050c0e7c10 */ /* 0x000fc8000ff1e0ff */
[----:B------:R-:W-:Y:S02]  /*23b0*/  IADD3.X R15, PT, PT, RZ, R13, RZ, P0, !PT ;  /* 0x0000000dff0f7210 */ /* 0x000fe400007fe4ff */
[----:B------:R-:W-:Y:S01]  /*23c0*/  IADD3 R16, P0, PT, R14, UR5, RZ ;  /* 0x000000050e107c10 */ /* 0x000fe2000ff1e0ff */
[----:B------:R-:W-:Y:S03]  /*23d0*/  STG.E desc[UR8][R6.64], R21 ;  /* 0x0000001506007986 */ /* 0x000fe6000c101908 */
[----:B------:R-:W-:Y:S01]  /*23e0*/  IADD3.X R17, PT, PT, RZ, R15, RZ, P0, !PT ;  /* 0x0000000fff117210 */ /* 0x000fe200007fe4ff */
[----:B------:R-:W2:Y:S01]  /*23f0*/  LDG.E R5, desc[UR8][R4.64] ;  /* 0x0000000804057981 */ /* 0x000ea2000c1e1900 */
[----:B------:R-:W-:-:S03]  /*2400*/  IADD3 R18, P0, PT, R16, UR5, RZ ;  /* 0x0000000510127c10 */ /* 0x000fc6000ff1e0ff */
[----:B------:R-:W2:Y:S01]  /*2410*/  LDG.E R0, desc[UR8][R2.64] ;  /* 0x0000000802007981 */ /* 0x000ea2000c1e1900 */
[----:B------:R-:W-:-:S03]  /*2420*/  IADD3.X R19, PT, PT, RZ, R17, RZ, P0, !PT ;  /* 0x00000011ff137210 */ /* 0x000fc600007fe4ff */
[----:B------:R-:W3:Y:S04]  /*2430*/  LDG.E R8, desc[UR8][R8.64] ;  /* 0x0000000808087981 */ /* 0x000ee8000c1e1900 */
[----:B------:R-:W3:Y:S04]  /*2440*/  LDG.E R11, desc[UR8][R10.64] ;  /* 0x000000080a0b7981 */ /* 0x000ee8000c1e1900 */
[----:B------:R-:W4:Y:S04]  /*2450*/  LDG.E R12, desc[UR8][R12.64] ;  /* 0x000000080c0c7981 */ /* 0x000f28000c1e1900 */
[----:B------:R-:W4:Y:S04]  /*2460*/  LDG.E R15, desc[UR8][R14.64] ;  /* 0x000000080e0f7981 */ /* 0x000f28000c1e1900 */
[----:B------:R-:W5:Y:S04]  /*2470*/  LDG.E R16, desc[UR8][R16.64] ;  /* 0x0000000810107981 */ /* 0x000f68000c1e1900 */
[----:B------:R-:W5:Y:S01]  /*2480*/  LDG.E R19, desc[UR8][R18.64] ;  /* 0x0000000812137981 */ /* 0x000f62000c1e1900 */
[----:B--2---:R-:W-:-:S04]  /*2490*/  FFMA R5, R0, R5, RZ ;  /* 0x0000000500057223 */ /* 0x004fc800000000ff */
[----:B---3--:R-:W-:-:S04]  /*24a0*/  FFMA R5, R8, R11, R5 ;  /* 0x0000000b08057223 */ /* 0x008fc80000000005 */
[----:B----4-:R-:W-:-:S04]  /*24b0*/  FFMA R5, R12, R15, R5 ;  /* 0x0000000f0c057223 */ /* 0x010fc80000000005 */
[----:B-----5:R-:W-:-:S05]  /*24c0*/  FFMA R5, R16, R19, R5 ;  /* 0x0000001310057223 */ /* 0x020fca0000000005 */
[----:B------:R-:W-:Y:S01]  /*24d0*/  STG.E desc[UR8][R2.64], R5 ;  /* 0x0000000502007986 */ /* 0x000fe2000c101908 */
[----:B------:R-:W-:Y:S05]  /*24e0*/  EXIT ;  /* 0x000000000000794d */ /* 0x000fea0003800000 */
.L_x_47:
[----:B------:R-:W-:-:S00]  /*24f0*/  BRA `(.L_x_47) ;  /* 0xfffffffc00fc7947 */ /* 0x000fc0000383ffff */
[----:B------:R-:W-:-:S00]  /*2500*/  NOP ;  /* 0x0000000000007918 */ /* 0x000fc00000000000 */
[----:B------:R-:W-:-:S00]  /*2510*/  NOP ;  /* 0x0000000000007918 */ /* 0x000fc00000000000 */
[----:B------:R-:W-:-:S00]  /*2520*/  NOP ;  /* 0x0000000000007918 */ /* 0x000fc00000000000 */
[----:B------:R-:W-:-:S00]  /*2530*/  NOP ;  /* 0x0000000000007918 */ /* 0x000fc00000000000 */
[----:B------:R-:W-:-:S00]  /*2540*/  NOP ;  /* 0x0000000000007918 */ /* 0x000fc00000000000 */
[----:B------:R-:W-:-:S00]  /*2550*/  NOP ;  /* 0x0000000000007918 */ /* 0x000fc00000000000 */
[----:B------:R-:W-:-:S00]  /*2560*/  NOP ;  /* 0x0000000000007918 */ /* 0x000fc00000000000 */
[----:B------:R-:W-:-:S00]  /*2570*/  NOP ;  /* 0x0000000000007918 */ /* 0x000fc00000000000 */
.L_x_48:


//--------------------- .nv.shared.reserved.0     --------------------------
	.section	.nv.shared.reserved.0,"aw",@nobits
	.weak		__nv_reservedSMEM_offset_0_alias
	.size		__nv_reservedSMEM_offset_0_alias, 0, 64
	.other		__nv_reservedSMEM_offset_0_alias,@"STO_CUDA_RESERVED_SHARED STV_DEFAULT"
__nv_reservedSMEM_offset_0_alias:
	.zero		0
	.zero		64


//--------------------- .nv.constant0._Z14benchmark_funcPfi --------------------------
	.section	.nv.constant0._Z14benchmark_funcPfi,"a",@progbits
	.sectionflags	@""
	.align	4
.nv.constant0._Z14benchmark_funcPfi:
	.zero		908


//--------------------- SYMBOLS --------------------------

	.type		.nv.reservedSmem.offset0,@object
	.size		.nv.reservedSmem.offset0,0x4
